//
// Generated by NVIDIA NVVM Compiler
//
// Compiler Build ID: CL-36424714
// Cuda compilation tools, release 13.0, V13.0.88
// Based on NVVM 20.0.0
//

.version 9.0
.target sm_100
.address_size 64

	// .globl	_Z5floydiiPfPi

.visible .entry _Z5floydiiPfPi(
	.param .u32 _Z5floydiiPfPi_param_0,
	.param .u32 _Z5floydiiPfPi_param_1,
	.param .u64 .ptr .align 1 _Z5floydiiPfPi_param_2,
	.param .u64 .ptr .align 1 _Z5floydiiPfPi_param_3
)
{
	.reg .pred 	%p<3>;
	.reg .b32 	%r<13>;
	.reg .b32 	%f<8>;
	.reg .b64 	%rd<12>;

	ld.param.u32 	%r2, [_Z5floydiiPfPi_param_0];
	ld.param.u32 	%r1, [_Z5floydiiPfPi_param_1];
	ld.param.u64 	%rd3, [_Z5floydiiPfPi_param_2];
	ld.param.u64 	%rd4, [_Z5floydiiPfPi_param_3];
	cvta.to.global.u64 	%rd5, %rd4;
	cvta.to.global.u64 	%rd6, %rd3;
	mov.u32 	%r3, %ctaid.x;
	mov.u32 	%r4, %ntid.x;
	mov.u32 	%r5, %tid.x;
	mad.lo.s32 	%r6, %r3, %r4, %r5;
	add.s32 	%r7, %r2, -1;
	and.b32  	%r8, %r7, %r6;
	add.s32 	%r9, %r1, %r6;
	sub.s32 	%r10, %r9, %r8;
	mul.wide.s32 	%rd7, %r10, 4;
	add.s64 	%rd8, %rd6, %rd7;
	ld.global.f32 	%f5, [%rd8];
	mad.lo.s32 	%r11, %r1, %r2, %r8;
	mul.wide.s32 	%rd9, %r11, 4;
	add.s64 	%rd10, %rd6, %rd9;
	ld.global.f32 	%f6, [%rd10];
	add.f32 	%f1, %f5, %f6;
	mul.wide.s32 	%rd11, %r6, 4;
	add.s64 	%rd1, %rd6, %rd11;
	ld.global.f32 	%f7, [%rd1];
	setp.leu.f32 	%p1, %f7, %f1;
	add.s64 	%rd2, %rd5, %rd11;
	@%p1 bra 	$L__BB0_2;
	st.global.f32 	[%rd1], %f1;
	st.global.u32 	[%rd2], %r1;
	ld.global.f32 	%f7, [%rd1];
$L__BB0_2:
	setp.neu.f32 	%p2, %f7, 0f461C3C00;
	@%p2 bra 	$L__BB0_4;
	mov.b32 	%r12, -2;
	st.global.u32 	[%rd2], %r12;
$L__BB0_4:
	ret;

}
	// .globl	_Z6floyd2iiPfPi
.visible .entry _Z6floyd2iiPfPi(
	.param .u32 _Z6floyd2iiPfPi_param_0,
	.param .u32 _Z6floyd2iiPfPi_param_1,
	.param .u64 .ptr .align 1 _Z6floyd2iiPfPi_param_2,
	.param .u64 .ptr .align 1 _Z6floyd2iiPfPi_param_3
)
{
	.reg .pred 	%p<2>;
	.reg .b32 	%r<12>;
	.reg .b32 	%f<5>;
	.reg .b64 	%rd<13>;

	ld.param.u32 	%r3, [_Z6floyd2iiPfPi_param_0];
	ld.param.u32 	%r2, [_Z6floyd2iiPfPi_param_1];
	ld.param.u64 	%rd3, [_Z6floyd2iiPfPi_param_2];
	ld.param.u64 	%rd2, [_Z6floyd2iiPfPi_param_3];
	cvta.to.global.u64 	%rd4, %rd3;
	mov.u32 	%r4, %ctaid.x;
	mov.u32 	%r5, %ntid.x;
	mov.u32 	%r6, %tid.x;
	mad.lo.s32 	%r1, %r4, %r5, %r6;
	add.s32 	%r7, %r3, -1;
	and.b32  	%r8, %r7, %r1;
	add.s32 	%r9, %r2, %r1;
	sub.s32 	%r10, %r9, %r8;
	mul.wide.s32 	%rd5, %r10, 4;
	add.s64 	%rd6, %rd4, %rd5;
	ld.global.f32 	%f2, [%rd6];
	mad.lo.s32 	%r11, %r2, %r3, %r8;
	mul.wide.s32 	%rd7, %r11, 4;
	add.s64 	%rd8, %rd4, %rd7;
	ld.global.f32 	%f3, [%rd8];
	add.f32 	%f1, %f2, %f3;
	mul.wide.s32 	%rd9, %r1, 4;
	add.s64 	%rd1, %rd4, %rd9;
	ld.global.f32 	%f4, [%rd1];
	setp.leu.f32 	%p1, %f4, %f1;
	@%p1 bra 	$L__BB1_2;
	cvta.to.global.u64 	%rd10, %rd2;
	st.global.f32 	[%rd1], %f1;
	add.s64 	%rd12, %rd10, %rd9;
	st.global.u32 	[%rd12], %r2;
$L__BB1_2:
	ret;

}


// ===== COMPILED SASS (sm_100) =====

	.target	sm_100

	.elftype	@"ET_EXEC"


//--------------------- .note.nv.tkinfo           --------------------------
	.section	.note.nv.tkinfo,"",@"SHT_NOTE"
	.sectionflags	@"SHF_NOTE_NV_TKINFO"
	.tkinfo
        /*0018*/ 	.word	0x00000002
        /*0030*/ 	.string	""
        /*0030*/ 	.string	"ptxas"
        /*0030*/ 	.string	"Cuda compilation tools, release 13.0, V13.0.88"
        /*0030*/ 	.string	"Build cuda_13.0.r13.0/compiler.36424714_0"
        /*0030*/ 	.string	"-arch sm_100 -m 64 "



//--------------------- .note.nv.cuinfo           --------------------------
	.section	.note.nv.cuinfo,"",@"SHT_NOTE"
	.sectionflags	@"SHF_NOTE_NV_CUINFO"
        /*0018*/ 	.short	0x0002
        /*001a*/ 	.short	0x0064
        /*001c*/ 	.short	0x0082
	.zero		2


//--------------------- .nv.info                  --------------------------
	.section	.nv.info,"",@"SHT_CUDA_INFO"
	.align	4


	//----- nvinfo : EIATTR_REGCOUNT
	.align		4
        /*0000*/ 	.byte	0x04, 0x2f
        /*0002*/ 	.short	(.L_1 - .L_0)
	.align		4
.L_0:
        /*0004*/ 	.word	index@(_Z5floydiiPfPi)
        /*0008*/ 	.word	0x00000012


	//----- nvinfo : EIATTR_FRAME_SIZE
	.align		4
.L_1:
        /*000c*/ 	.byte	0x04, 0x11
        /*000e*/ 	.short	(.L_3 - .L_2)
	.align		4
.L_2:
        /*0010*/ 	.word	index@(_Z5floydiiPfPi)
        /*0014*/ 	.word	0x00000000


	//----- nvinfo : EIATTR_REGCOUNT
	.align		4
.L_3:
        /*0018*/ 	.byte	0x04, 0x2f
        /*001a*/ 	.short	(.L_5 - .L_4)
	.align		4
.L_4:
        /*001c*/ 	.word	index@(_Z6floyd2iiPfPi)
        /*0020*/ 	.word	0x00000010


	//----- nvinfo : EIATTR_FRAME_SIZE
	.align		4
.L_5:
        /*0024*/ 	.byte	0x04, 0x11
        /*0026*/ 	.short	(.L_7 - .L_6)
	.align		4
.L_6:
        /*0028*/ 	.word	index@(_Z6floyd2iiPfPi)
        /*002c*/ 	.word	0x00000000


	//----- nvinfo : EIATTR_MIN_STACK_SIZE
	.align		4
.L_7:
        /*0030*/ 	.byte	0x04, 0x12
        /*0032*/ 	.short	(.L_9 - .L_8)
	.align		4
.L_8:
        /*0034*/ 	.word	index@(_Z6floyd2iiPfPi)
        /*0038*/ 	.word	0x00000000


	//----- nvinfo : EIATTR_MIN_STACK_SIZE
	.align		4
.L_9:
        /*003c*/ 	.byte	0x04, 0x12
        /*003e*/ 	.short	(.L_11 - .L_10)
	.align		4
.L_10:
        /*0040*/ 	.word	index@(_Z5floydiiPfPi)
        /*0044*/ 	.word	0x00000000
.L_11:


//--------------------- .nv.compat                --------------------------
	.section	.nv.compat,"",@"SHT_CUDA_COMPAT_INFO"
	.align	4
        /*0000*/ 	.byte	0x02, 0x09, 0x00, 0x00, 0x02, 0x02, 0x01, 0x00, 0x02, 0x05, 0x05, 0x00, 0x03, 0x07, 0x01, 0x01
        /*0010*/ 	.byte	0x02, 0x03, 0x00, 0x00, 0x02, 0x06, 0x01, 0x00, 0x04, 0x0b, 0x08, 0x00, 0x01, 0x00, 0x00, 0x00
        /*0020*/ 	.byte	0x00, 0x00, 0x00, 0x00


//--------------------- .nv.info._Z6floyd2iiPfPi  --------------------------
	.section	.nv.info._Z6floyd2iiPfPi,"",@"SHT_CUDA_INFO"
	.sectionflags	@""
	.align	4


	//----- nvinfo : EIATTR_CUDA_API_VERSION
	.align		4
        /*0000*/ 	.byte	0x04, 0x37
        /*0002*/ 	.short	(.L_13 - .L_12)
.L_12:
        /*0004*/ 	.word	0x00000082


	//----- nvinfo : EIATTR_KPARAM_INFO
	.align		4
.L_13:
        /*0008*/ 	.byte	0x04, 0x17
        /*000a*/ 	.short	(.L_15 - .L_14)
.L_14:
        /*000c*/ 	.word	0x00000000
        /*0010*/ 	.short	0x0003
        /*0012*/ 	.short	0x0010
        /*0014*/ 	.byte	0x00, 0xf5, 0x21, 0x00


	//----- nvinfo : EIATTR_KPARAM_INFO
	.align		4
.L_15:
        /*0018*/ 	.byte	0x04, 0x17
        /*001a*/ 	.short	(.L_17 - .L_16)
.L_16:
        /*001c*/ 	.word	0x00000000
        /*0020*/ 	.short	0x0002
        /*0022*/ 	.short	0x0008
        /*0024*/ 	.byte	0x00, 0xf5, 0x21, 0x00


	//----- nvinfo : EIATTR_KPARAM_INFO
	.align		4
.L_17:
        /*0028*/ 	.byte	0x04, 0x17
        /*002a*/ 	.short	(.L_19 - .L_18)
.L_18:
        /*002c*/ 	.word	0x00000000
        /*0030*/ 	.short	0x0001
        /*0032*/ 	.short	0x0004
        /*0034*/ 	.byte	0x00, 0xf0, 0x11, 0x00


	//----- nvinfo : EIATTR_KPARAM_INFO
	.align		4
.L_19:
        /*0038*/ 	.byte	0x04, 0x17
        /*003a*/ 	.short	(.L_21 - .L_20)
.L_20:
        /*003c*/ 	.word	0x00000000
        /*0040*/ 	.short	0x0000
        /*0042*/ 	.short	0x0000
        /*0044*/ 	.byte	0x00, 0xf0, 0x11, 0x00


	//----- nvinfo : EIATTR_SPARSE_MMA_MASK
	.align		4
.L_21:
        /*0048*/ 	.byte	0x03, 0x50
        /*004a*/ 	.short	0x0000


	//----- nvinfo : EIATTR_MAXREG_COUNT
	.align		4
        /*004c*/ 	.byte	0x03, 0x1b
        /*004e*/ 	.short	0x00ff


	//----- nvinfo : EIATTR_MERCURY_ISA_VERSION
	.align		4
        /*0050*/ 	.byte	0x03, 0x5f
        /*0052*/ 	.short	0x0101


	//----- nvinfo : EIATTR_VRC_CTA_INIT_COUNT
	.align		4
        /*0054*/ 	.byte	0x02, 0x4a
	.zero		1
	.zero		1


	//----- nvinfo : EIATTR_EXIT_INSTR_OFFSETS
	.align		4
        /*0058*/ 	.byte	0x04, 0x1c
        /*005a*/ 	.short	(.L_23 - .L_22)


	//   ....[0]....
.L_22:
        /*005c*/ 	.word	0x00000140


	//   ....[1]....
        /*0060*/ 	.word	0x00000190


	//----- nvinfo : EIATTR_CBANK_PARAM_SIZE
	.align		4
.L_23:
        /*0064*/ 	.byte	0x03, 0x19
        /*0066*/ 	.short	0x0018


	//----- nvinfo : EIATTR_PARAM_CBANK
	.align		4
        /*0068*/ 	.byte	0x04, 0x0a
        /*006a*/ 	.short	(.L_25 - .L_24)
	.align		4
.L_24:
        /*006c*/ 	.word	index@(.nv.constant0._Z6floyd2iiPfPi)
        /*0070*/ 	.short	0x0380
        /*0072*/ 	.short	0x0018


	//----- nvinfo : EIATTR_SW_WAR
	.align		4
.L_25:
        /*0074*/ 	.byte	0x04, 0x36
        /*0076*/ 	.short	(.L_27 - .L_26)
.L_26:
        /*0078*/ 	.word	0x00000008
.L_27:


//--------------------- .nv.info._Z5floydiiPfPi   --------------------------
	.section	.nv.info._Z5floydiiPfPi,"",@"SHT_CUDA_INFO"
	.sectionflags	@""
	.align	4


	//----- nvinfo : EIATTR_CUDA_API_VERSION
	.align		4
        /*0000*/ 	.byte	0x04, 0x37
        /*0002*/ 	.short	(.L_29 - .L_28)
.L_28:
        /*0004*/ 	.word	0x00000082


	//----- nvinfo : EIATTR_KPARAM_INFO
	.align		4
.L_29:
        /*0008*/ 	.byte	0x04, 0x17
        /*000a*/ 	.short	(.L_31 - .L_30)
.L_30:
        /*000c*/ 	.word	0x00000000
        /*0010*/ 	.short	0x0003
        /*0012*/ 	.short	0x0010
        /*0014*/ 	.byte	0x00, 0xf5, 0x21, 0x00


	//----- nvinfo : EIATTR_KPARAM_INFO
	.align		4
.L_31:
        /*0018*/ 	.byte	0x04, 0x17
        /*001a*/ 	.short	(.L_33 - .L_32)
.L_32:
        /*001c*/ 	.word	0x00000000
        /*0020*/ 	.short	0x0002
        /*0022*/ 	.short	0x0008
        /*0024*/ 	.byte	0x00, 0xf5, 0x21, 0x00


	//----- nvinfo : EIATTR_KPARAM_INFO
	.align		4
.L_33:
        /*0028*/ 	.byte	0x04, 0x17
        /*002a*/ 	.short	(.L_35 - .L_34)
.L_34:
        /*002c*/ 	.word	0x00000000
        /*0030*/ 	.short	0x0001
        /*0032*/ 	.short	0x0004
        /*0034*/ 	.byte	0x00, 0xf0, 0x11, 0x00


	//----- nvinfo : EIATTR_KPARAM_INFO
	.align		4
.L_35:
        /*0038*/ 	.byte	0x04, 0x17
        /*003a*/ 	.short	(.L_37 - .L_36)
.L_36:
        /*003c*/ 	.word	0x00000000
        /*0040*/ 	.short	0x0000
        /*0042*/ 	.short	0x0000
        /*0044*/ 	.byte	0x00, 0xf0, 0x11, 0x00


	//----- nvinfo : EIATTR_SPARSE_MMA_MASK
	.align		4
.L_37:
        /*0048*/ 	.byte	0x03, 0x50
        /*004a*/ 	.short	0x0000


	//----- nvinfo : EIATTR_MAXREG_COUNT
	.align		4
        /*004c*/ 	.byte	0x03, 0x1b
        /*004e*/ 	.short	0x00ff


	//----- nvinfo : EIATTR_MERCURY_ISA_VERSION
	.align		4
        /*0050*/ 	.byte	0x03, 0x5f
        /*0052*/ 	.short	0x0101


	//----- nvinfo : EIATTR_VRC_CTA_INIT_COUNT
	.align		4
        /*0054*/ 	.byte	0x02, 0x4a
	.zero		1
	.zero		1


	//----- nvinfo : EIATTR_EXIT_INSTR_OFFSETS
	.align		4
        /*0058*/ 	.byte	0x04, 0x1c
        /*005a*/ 	.short	(.L_39 - .L_38)


	//   ....[0]....
.L_38:
        /*005c*/ 	.word	0x000001d0


	//   ....[1]....
        /*0060*/ 	.word	0x00000200


	//----- nvinfo : EIATTR_CRS_STACK_SIZE
	.align		4
.L_39:
        /*0064*/ 	.byte	0x04, 0x1e
        /*0066*/ 	.short	(.L_41 - .L_40)
.L_40:
        /*0068*/ 	.word	0x00000000


	//----- nvinfo : EIATTR_CBANK_PARAM_SIZE
	.align		4
.L_41:
        /*006c*/ 	.byte	0x03, 0x19
        /*006e*/ 	.short	0x0018


	//----- nvinfo : EIATTR_PARAM_CBANK
	.align		4
        /*0070*/ 	.byte	0x04, 0x0a
        /*0072*/ 	.short	(.L_43 - .L_42)
	.align		4
.L_42:
        /*0074*/ 	.word	index@(.nv.constant0._Z5floydiiPfPi)
        /*0078*/ 	.short	0x0380
        /*007a*/ 	.short	0x0018


	//----- nvinfo : EIATTR_SW_WAR
	.align		4
.L_43:
        /*007c*/ 	.byte	0x04, 0x36
        /*007e*/ 	.short	(.L_45 - .L_44)
.L_44:
        /*0080*/ 	.word	0x00000008
.L_45:


//--------------------- .nv.callgraph             --------------------------
	.section	.nv.callgraph,"",@"SHT_CUDA_CALLGRAPH"
	.align	4
	.sectionentsize	8
	.align		4
        /*0000*/ 	.word	0x00000000
	.align		4
        /*0004*/ 	.word	0xffffffff
	.align		4
        /*0008*/ 	.word	0x00000000
	.align		4
        /*000c*/ 	.word	0xfffffffe
	.align		4
        /*0010*/ 	.word	0x00000000
	.align		4
        /*0014*/ 	.word	0xfffffffd
	.align		4
        /*0018*/ 	.word	0x00000000
	.align		4
        /*001c*/ 	.word	0xfffffffc


//--------------------- .text._Z6floyd2iiPfPi     --------------------------
	.section	.text._Z6floyd2iiPfPi,"ax",@progbits
	.align	128
        .global         _Z6floyd2iiPfPi
        .type           _Z6floyd2iiPfPi,@function
        .size           _Z6floyd2iiPfPi,(.L_x_4 - _Z6floyd2iiPfPi)
        .other          _Z6floyd2iiPfPi,@"STO_CUDA_ENTRY STV_DEFAULT"
_Z6floyd2iiPfPi:
.text._Z6floyd2iiPfPi:
[----:B------:R-:W-:Y:S01]  /*0000*/  LDC R1, c[0x0][0x37c] ;  /* 0x0000df00ff017b82 */ /* 0x000fe20000000800 */
[----:B------:R-:W0:Y:S07]  /*0010*/  S2R R0, SR_TID.X ;  /* 0x0000000000007919 */ /* 0x000e2e0000002100 */
[----:B------:R-:W0:Y:S08]  /*0020*/  S2UR UR4, SR_CTAID.X ;  /* 0x00000000000479c3 */ /* 0x000e300000002500 */
[----:B------:R-:W0:Y:S08]  /*0030*/  LDC R11, c[0x0][0x360] ;  /* 0x0000d800ff0b7b82 */ /* 0x000e300000000800 */
[----:B------:R-:W1:Y:S08]  /*0040*/  LDC.64 R2, c[0x0][0x380] ;  /* 0x0000e000ff027b82 */ /* 0x000e700000000a00 */
[----:B------:R-:W2:Y:S01]  /*0050*/  LDC.64 R8, c[0x0][0x388] ;  /* 0x0000e200ff087b82 */ /* 0x000ea20000000a00 */
[----:B0-----:R-:W-:Y:S01]  /*0060*/  IMAD R11, R11, UR4, R0 ;  /* 0x000000040b0b7c24 */ /* 0x001fe2000f8e0200 */
[----:B------:R-:W0:Y:S01]  /*0070*/  LDCU.64 UR4, c[0x0][0x358] ;  /* 0x00006b00ff0477ac */ /* 0x000e220008000a00 */
[----:B-1----:R-:W-:-:S04]  /*0080*/  IADD3 R0, PT, PT, R2, -0x1, RZ ;  /* 0xffffffff02007810 */ /* 0x002fc80007ffe0ff */
[----:B------:R-:W-:-:S04]  /*0090*/  LOP3.LUT R0, R0, R11, RZ, 0xc0, !PT ;  /* 0x0000000b00007212 */ /* 0x000fc800078ec0ff */
[-C--:B------:R-:W-:Y:S01]  /*00a0*/  IADD3 R5, PT, PT, -R0, R3.reuse, R11 ;  /* 0x0000000300057210 */ /* 0x080fe20007ffe10b */
[----:B------:R-:W-:-:S04]  /*00b0*/  IMAD R7, R2, R3, R0 ;  /* 0x0000000302077224 */ /* 0x000fc800078e0200 */
[----:B--2---:R-:W-:-:S04]  /*00c0*/  IMAD.WIDE R4, R5, 0x4, R8 ;  /* 0x0000000405047825 */ /* 0x004fc800078e0208 */
[--C-:B------:R-:W-:Y:S02]  /*00d0*/  IMAD.WIDE R6, R7, 0x4, R8.reuse ;  /* 0x0000000407067825 */ /* 0x100fe400078e0208 */
[----:B0-----:R-:W2:Y:S02]  /*00e0*/  LDG.E R4, desc[UR4][R4.64] ;  /* 0x0000000404047981 */ /* 0x001ea4000c1e1900 */
[----:B------:R-:W-:Y:S02]  /*00f0*/  IMAD.WIDE R8, R11, 0x4, R8 ;  /* 0x000000040b087825 */ /* 0x000fe400078e0208 */
[----:B------:R-:W2:Y:S04]  /*0100*/  LDG.E R7, desc[UR4][R6.64] ;  /* 0x0000000406077981 */ /* 0x000ea8000c1e1900 */
[----:B------:R-:W3:Y:S01]  /*0110*/  LDG.E R0, desc[UR4][R8.64] ;  /* 0x0000000408007981 */ /* 0x000ee2000c1e1900 */
[----:B--2---:R-:W-:-:S05]  /*0120*/  FADD R13, R4, R7 ;  /* 0x00000007040d7221 */ /* 0x004fca0000000000 */
[----:B---3--:R-:W-:-:S13]  /*0130*/  FSETP.GT.AND P0, PT, R0, R13, PT ;  /* 0x0000000d0000720b */ /* 0x008fda0003f04000 */
[----:B------:R-:W-:Y:S05]  /*0140*/  @!P0 EXIT ;  /* 0x000000000000894d */ /* 0x000fea0003800000 */
[----:B------:R-:W0:Y:S01]  /*0150*/  LDC.64 R4, c[0x0][0x390] ;  /* 0x0000e400ff047b82 */ /* 0x000e220000000a00 */
[----:B------:R-:W-:Y:S01]  /*0160*/  STG.E desc[UR4][R8.64], R13 ;  /* 0x0000000d08007986 */ /* 0x000fe2000c101904 */
[----:B0-----:R-:W-:-:S05]  /*0170*/  IMAD.WIDE R4, R11, 0x4, R4 ;  /* 0x000000040b047825 */ /* 0x001fca00078e0204 */
[----:B------:R-:W-:Y:S01]  /*0180*/  STG.E desc[UR4][R4.64], R3 ;  /* 0x0000000304007986 */ /* 0x000fe2000c101904 */
[----:B------:R-:W-:Y:S05]  /*0190*/  EXIT ;  /* 0x000000000000794d */ /* 0x000fea0003800000 */
.L_x_0:
[----:B------:R-:W-:-:S00]  /*01a0*/  BRA `(.L_x_0) ;  /* 0xfffffffc00fc7947 */ /* 0x000fc0000383ffff */
[----:B------:R-:W-:-:S00]  /*01b0*/  NOP ;  /* 0x0000000000007918 */ /* 0x000fc00000000000 */
        /* <DEDUP_REMOVED lines=12> */
.L_x_4:


//--------------------- .text._Z5floydiiPfPi      --------------------------
	.section	.text._Z5floydiiPfPi,"ax",@progbits
	.align	128
        .global         _Z5floydiiPfPi
        .type           _Z5floydiiPfPi,@function
        .size           _Z5floydiiPfPi,(.L_x_5 - _Z5floydiiPfPi)
        .other          _Z5floydiiPfPi,@"STO_CUDA_ENTRY STV_DEFAULT"
_Z5floydiiPfPi:
.text._Z5floydiiPfPi:
[----:B------:R-:W-:Y:S01]  /*0000*/  LDC R1, c[0x0][0x37c] ;  /* 0x0000df00ff017b82 */ /* 0x000fe20000000800 */
[----:B------:R-:W0:Y:S07]  /*0010*/  S2R R0, SR_TID.X ;  /* 0x0000000000007919 */ /* 0x000e2e0000002100 */
[----:B------:R-:W0:Y:S08]  /*0020*/  S2UR UR4, SR_CTAID.X ;  /* 0x00000000000479c3 */ /* 0x000e300000002500 */
[----:B------:R-:W0:Y:S08]  /*0030*/  LDC R13, c[0x0][0x360] ;  /* 0x0000d800ff0d7b82 */ /* 0x000e300000000800 */
[----:B------:R-:W1:Y:S08]  /*0040*/  LDC.64 R2, c[0x0][0x380] ;  /* 0x0000e000ff027b82 */ /* 0x000e700000000a00 */
[----:B------:R-:W2:Y:S01]  /*0050*/  LDC.64 R8, c[0x0][0x388] ;  /* 0x0000e200ff087b82 */ /* 0x000ea20000000a00 */
[----:B0-----:R-:W-:Y:S01]  /*0060*/  IMAD R13, R13, UR4, R0 ;  /* 0x000000040d0d7c24 */ /* 0x001fe2000f8e0200 */
[----:B------:R-:W0:Y:S06]  /*0070*/  LDCU.64 UR4, c[0x0][0x358] ;  /* 0x00006b00ff0477ac */ /* 0x000e2c0008000a00 */
[----:B------:R-:W3:Y:S01]  /*0080*/  LDC.64 R10, c[0x0][0x390] ;  /* 0x0000e400ff0a7b82 */ /* 0x000ee20000000a00 */
[----:B-1----:R-:W-:-:S04]  /*0090*/  IADD3 R0, PT, PT, R2, -0x1, RZ ;  /* 0xffffffff02007810 */ /* 0x002fc80007ffe0ff */
[----:B------:R-:W-:-:S04]  /*00a0*/  LOP3.LUT R0, R0, R13, RZ, 0xc0, !PT ;  /* 0x0000000d00007212 */ /* 0x000fc800078ec0ff */
[-C--:B------:R-:W-:Y:S01]  /*00b0*/  IADD3 R5, PT, PT, -R0, R3.reuse, R13 ;  /* 0x0000000300057210 */ /* 0x080fe20007ffe10d */
[----:B------:R-:W-:-:S04]  /*00c0*/  IMAD R7, R2, R3, R0 ;  /* 0x0000000302077224 */ /* 0x000fc800078e0200 */
[----:B--2---:R-:W-:-:S04]  /*00d0*/  IMAD.WIDE R4, R5, 0x4, R8 ;  /* 0x0000000405047825 */ /* 0x004fc800078e0208 */
[--C-:B------:R-:W-:Y:S02]  /*00e0*/  IMAD.WIDE R6, R7, 0x4, R8.reuse ;  /* 0x0000000407067825 */ /* 0x100fe400078e0208 */
[----:B0-----:R-:W2:Y:S02]  /*00f0*/  LDG.E R4, desc[UR4][R4.64] ;  /* 0x0000000404047981 */ /* 0x001ea4000c1e1900 */
[C---:B------:R-:W-:Y:S02]  /*0100*/  IMAD.WIDE R8, R13.reuse, 0x4, R8 ;  /* 0x000000040d087825 */ /* 0x040fe400078e0208 */
[----:B------:R-:W2:Y:S04]  /*0110*/  LDG.E R7, desc[UR4][R6.64] ;  /* 0x0000000406077981 */ /* 0x000ea8000c1e1900 */
[----:B------:R-:W4:Y:S01]  /*0120*/  LDG.E R0, desc[UR4][R8.64] ;  /* 0x0000000408007981 */ /* 0x000f22000c1e1900 */
[----:B------:R-:W-:Y:S01]  /*0130*/  BSSY.RECONVERGENT B0, `(.L_x_1) ;  /* 0x0000008000007945 */ /* 0x000fe20003800200 */
[----:B---3--:R-:W-:-:S04]  /*0140*/  IMAD.WIDE R10, R13, 0x4, R10 ;  /* 0x000000040d0a7825 */ /* 0x008fc800078e020a */
[----:B--2---:R-:W-:-:S05]  /*0150*/  FADD R15, R4, R7 ;  /* 0x00000007040f7221 */ /* 0x004fca0000000000 */
[----:B----4-:R-:W-:-:S13]  /*0160*/  FSETP.GT.AND P0, PT, R0, R15, PT ;  /* 0x0000000f0000720b */ /* 0x010fda0003f04000 */
[----:B------:R-:W-:Y:S05]  /*0170*/  @!P0 BRA `(.L_x_2) ;  /* 0x00000000000c8947 */ /* 0x000fea0003800000 */
[----:B------:R0:W-:Y:S04]  /*0180*/  STG.E desc[UR4][R8.64], R15 ;  /* 0x0000000f08007986 */ /* 0x0001e8000c101904 */
[----:B------:R0:W-:Y:S04]  /*0190*/  STG.E desc[UR4][R10.64], R3 ;  /* 0x000000030a007986 */ /* 0x0001e8000c101904 */
[----:B------:R0:W5:Y:S02]  /*01a0*/  LDG.E R0, desc[UR4][R8.64] ;  /* 0x0000000408007981 */ /* 0x000164000c1e1900 */
.L_x_2:
[----:B------:R-:W-:Y:S05]  /*01b0*/  BSYNC.RECONVERGENT B0 ;  /* 0x0000000000007941 */ /* 0x000fea0003800200 */
.L_x_1:
[----:B-----5:R-:W-:-:S13]  /*01c0*/  FSETP.NEU.AND P0, PT, R0, 9999, PT ;  /* 0x461c3c000000780b */ /* 0x020fda0003f0d000 */
[----:B------:R-:W-:Y:S05]  /*01d0*/  @P0 EXIT ;  /* 0x000000000000094d */ /* 0x000fea0003800000 */
[----:B0-----:R-:W-:-:S05]  /*01e0*/  MOV R3, 0xfffffffe ;  /* 0xfffffffe00037802 */ /* 0x001fca0000000f00 */
[----:B------:R-:W-:Y:S01]  /*01f0*/  STG.E desc[UR4][R10.64], R3 ;  /* 0x000000030a007986 */ /* 0x000fe2000c101904 */
[----:B------:R-:W-:Y:S05]  /*0200*/  EXIT ;  /* 0x000000000000794d */ /* 0x000fea0003800000 */
.L_x_3:
        /* <DEDUP_REMOVED lines=15> */
.L_x_5:


//--------------------- .nv.shared.reserved.0     --------------------------
	.section	.nv.shared.reserved.0,"aw",@nobits
	.weak		__nv_reservedSMEM_offset_0_alias
	.size		__nv_reservedSMEM_offset_0_alias, 0, 64
	.other		__nv_reservedSMEM_offset_0_alias,@"STO_CUDA_RESERVED_SHARED STV_DEFAULT"
__nv_reservedSMEM_offset_0_alias:
	.zero		0
	.zero		64


//--------------------- .nv.constant0._Z6floyd2iiPfPi --------------------------
	.section	.nv.constant0._Z6floyd2iiPfPi,"a",@progbits
	.sectionflags	@""
	.align	4
.nv.constant0._Z6floyd2iiPfPi:
	.zero		920


//--------------------- .nv.constant0._Z5floydiiPfPi --------------------------
	.section	.nv.constant0._Z5floydiiPfPi,"a",@progbits
	.sectionflags	@""
	.align	4
.nv.constant0._Z5floydiiPfPi:
	.zero		920


//--------------------- SYMBOLS --------------------------

	.type		.nv.reservedSmem.offset0,@object
	.size		.nv.reservedSmem.offset0,0x4
